//
// Generated by NVIDIA NVVM Compiler
//
// Compiler Build ID: CL-36424714
// Cuda compilation tools, release 13.0, V13.0.88
// Based on NVVM 20.0.0
//

.version 9.0
.target sm_100
.address_size 64

	// .globl	_Z13what_is_my_idPjS_S_S_

.visible .entry _Z13what_is_my_idPjS_S_S_(
	.param .u64 .ptr .align 1 _Z13what_is_my_idPjS_S_S__param_0,
	.param .u64 .ptr .align 1 _Z13what_is_my_idPjS_S_S__param_1,
	.param .u64 .ptr .align 1 _Z13what_is_my_idPjS_S_S__param_2,
	.param .u64 .ptr .align 1 _Z13what_is_my_idPjS_S_S__param_3
)
{
	.reg .b32 	%r<6>;
	.reg .b64 	%rd<14>;

	ld.param.u64 	%rd1, [_Z13what_is_my_idPjS_S_S__param_0];
	ld.param.u64 	%rd2, [_Z13what_is_my_idPjS_S_S__param_1];
	ld.param.u64 	%rd3, [_Z13what_is_my_idPjS_S_S__param_2];
	ld.param.u64 	%rd4, [_Z13what_is_my_idPjS_S_S__param_3];
	cvta.to.global.u64 	%rd5, %rd4;
	cvta.to.global.u64 	%rd6, %rd3;
	cvta.to.global.u64 	%rd7, %rd2;
	cvta.to.global.u64 	%rd8, %rd1;
	mov.u32 	%r1, %ctaid.x;
	mov.u32 	%r2, %ntid.x;
	mov.u32 	%r3, %tid.x;
	mad.lo.s32 	%r4, %r1, %r2, %r3;
	mul.wide.u32 	%rd9, %r4, 4;
	add.s64 	%rd10, %rd8, %rd9;
	st.global.u32 	[%rd10], %r1;
	add.s64 	%rd11, %rd7, %rd9;
	st.global.u32 	[%rd11], %r3;
	shr.u32 	%r5, %r3, 5;
	add.s64 	%rd12, %rd6, %rd9;
	st.global.u32 	[%rd12], %r5;
	add.s64 	%rd13, %rd5, %rd9;
	st.global.u32 	[%rd13], %r4;
	ret;

}
	// .globl	_Z16what_is_my_id_2dPjS_S_
.visible .entry _Z16what_is_my_id_2dPjS_S_(
	.param .u64 .ptr .align 1 _Z16what_is_my_id_2dPjS_S__param_0,
	.param .u64 .ptr .align 1 _Z16what_is_my_id_2dPjS_S__param_1,
	.param .u64 .ptr .align 1 _Z16what_is_my_id_2dPjS_S__param_2
)
{
	.reg .b32 	%r<11>;
	.reg .b64 	%rd<11>;

	ld.param.u64 	%rd1, [_Z16what_is_my_id_2dPjS_S__param_0];
	ld.param.u64 	%rd2, [_Z16what_is_my_id_2dPjS_S__param_1];
	ld.param.u64 	%rd3, [_Z16what_is_my_id_2dPjS_S__param_2];
	cvta.to.global.u64 	%rd4, %rd3;
	cvta.to.global.u64 	%rd5, %rd2;
	cvta.to.global.u64 	%rd6, %rd1;
	mov.u32 	%r1, %nctaid.x;
	mov.u32 	%r2, %ntid.x;
	mov.u32 	%r3, %ctaid.y;
	mov.u32 	%r4, %ntid.y;
	mov.u32 	%r5, %tid.y;
	mad.lo.s32 	%r6, %r3, %r4, %r5;
	mov.u32 	%r7, %ctaid.x;
	mov.u32 	%r8, %tid.x;
	mad.lo.s32 	%r9, %r6, %r1, %r7;
	mad.lo.s32 	%r10, %r9, %r2, %r8;
	mul.wide.u32 	%rd7, %r10, 4;
	add.s64 	%rd8, %rd6, %rd7;
	st.global.u32 	[%rd8], %r7;
	add.s64 	%rd9, %rd5, %rd7;
	st.global.u32 	[%rd9], %r3;
	add.s64 	%rd10, %rd4, %rd7;
	st.global.u32 	[%rd10], %r10;
	ret;

}


// ===== COMPILED SASS (sm_100) =====

	.target	sm_100

	.elftype	@"ET_EXEC"


//--------------------- .note.nv.tkinfo           --------------------------
	.section	.note.nv.tkinfo,"",@"SHT_NOTE"
	.sectionflags	@"SHF_NOTE_NV_TKINFO"
	.tkinfo
        /*0018*/ 	.word	0x00000002
        /*0030*/ 	.string	""
        /*0030*/ 	.string	"ptxas"
        /*0030*/ 	.string	"Cuda compilation tools, release 13.0, V13.0.88"
        /*0030*/ 	.string	"Build cuda_13.0.r13.0/compiler.36424714_0"
        /*0030*/ 	.string	"-arch sm_100 -m 64 "



//--------------------- .note.nv.cuinfo           --------------------------
	.section	.note.nv.cuinfo,"",@"SHT_NOTE"
	.sectionflags	@"SHF_NOTE_NV_CUINFO"
        /*0018*/ 	.short	0x0002
        /*001a*/ 	.short	0x0064
        /*001c*/ 	.short	0x0082
	.zero		2


//--------------------- .nv.info                  --------------------------
	.section	.nv.info,"",@"SHT_CUDA_INFO"
	.align	4


	//----- nvinfo : EIATTR_REGCOUNT
	.align		4
        /*0000*/ 	.byte	0x04, 0x2f
        /*0002*/ 	.short	(.L_1 - .L_0)
	.align		4
.L_0:
        /*0004*/ 	.word	index@(_Z13what_is_my_idPjS_S_S_)
        /*0008*/ 	.word	0x00000012


	//----- nvinfo : EIATTR_FRAME_SIZE
	.align		4
.L_1:
        /*000c*/ 	.byte	0x04, 0x11
        /*000e*/ 	.short	(.L_3 - .L_2)
	.align		4
.L_2:
        /*0010*/ 	.word	index@(_Z13what_is_my_idPjS_S_S_)
        /*0014*/ 	.word	0x00000000


	//----- nvinfo : EIATTR_REGCOUNT
	.align		4
.L_3:
        /*0018*/ 	.byte	0x04, 0x2f
        /*001a*/ 	.short	(.L_5 - .L_4)
	.align		4
.L_4:
        /*001c*/ 	.word	index@(_Z16what_is_my_id_2dPjS_S_)
        /*0020*/ 	.word	0x00000010


	//----- nvinfo : EIATTR_FRAME_SIZE
	.align		4
.L_5:
        /*0024*/ 	.byte	0x04, 0x11
        /*0026*/ 	.short	(.L_7 - .L_6)
	.align		4
.L_6:
        /*0028*/ 	.word	index@(_Z16what_is_my_id_2dPjS_S_)
        /*002c*/ 	.word	0x00000000


	//----- nvinfo : EIATTR_MIN_STACK_SIZE
	.align		4
.L_7:
        /*0030*/ 	.byte	0x04, 0x12
        /*0032*/ 	.short	(.L_9 - .L_8)
	.align		4
.L_8:
        /*0034*/ 	.word	index@(_Z16what_is_my_id_2dPjS_S_)
        /*0038*/ 	.word	0x00000000


	//----- nvinfo : EIATTR_MIN_STACK_SIZE
	.align		4
.L_9:
        /*003c*/ 	.byte	0x04, 0x12
        /*003e*/ 	.short	(.L_11 - .L_10)
	.align		4
.L_10:
        /*0040*/ 	.word	index@(_Z13what_is_my_idPjS_S_S_)
        /*0044*/ 	.word	0x00000000
.L_11:


//--------------------- .nv.compat                --------------------------
	.section	.nv.compat,"",@"SHT_CUDA_COMPAT_INFO"
	.align	4
        /*0000*/ 	.byte	0x02, 0x09, 0x00, 0x00, 0x02, 0x02, 0x01, 0x00, 0x02, 0x05, 0x05, 0x00, 0x03, 0x07, 0x01, 0x01
        /*0010*/ 	.byte	0x02, 0x03, 0x00, 0x00, 0x02, 0x06, 0x01, 0x00, 0x04, 0x0b, 0x08, 0x00, 0x09, 0x00, 0x00, 0x00
        /*0020*/ 	.byte	0x00, 0x00, 0x00, 0x00


//--------------------- .nv.info._Z16what_is_my_id_2dPjS_S_ --------------------------
	.section	.nv.info._Z16what_is_my_id_2dPjS_S_,"",@"SHT_CUDA_INFO"
	.sectionflags	@""
	.align	4


	//----- nvinfo : EIATTR_CUDA_API_VERSION
	.align		4
        /*0000*/ 	.byte	0x04, 0x37
        /*0002*/ 	.short	(.L_13 - .L_12)
.L_12:
        /*0004*/ 	.word	0x00000082


	//----- nvinfo : EIATTR_KPARAM_INFO
	.align		4
.L_13:
        /*0008*/ 	.byte	0x04, 0x17
        /*000a*/ 	.short	(.L_15 - .L_14)
.L_14:
        /*000c*/ 	.word	0x00000000
        /*0010*/ 	.short	0x0002
        /*0012*/ 	.short	0x0010
        /*0014*/ 	.byte	0x00, 0xf5, 0x21, 0x00


	//----- nvinfo : EIATTR_KPARAM_INFO
	.align		4
.L_15:
        /*0018*/ 	.byte	0x04, 0x17
        /*001a*/ 	.short	(.L_17 - .L_16)
.L_16:
        /*001c*/ 	.word	0x00000000
        /*0020*/ 	.short	0x0001
        /*0022*/ 	.short	0x0008
        /*0024*/ 	.byte	0x00, 0xf5, 0x21, 0x00


	//----- nvinfo : EIATTR_KPARAM_INFO
	.align		4
.L_17:
        /*0028*/ 	.byte	0x04, 0x17
        /*002a*/ 	.short	(.L_19 - .L_18)
.L_18:
        /*002c*/ 	.word	0x00000000
        /*0030*/ 	.short	0x0000
        /*0032*/ 	.short	0x0000
        /*0034*/ 	.byte	0x00, 0xf5, 0x21, 0x00


	//----- nvinfo : EIATTR_SPARSE_MMA_MASK
	.align		4
.L_19:
        /*0038*/ 	.byte	0x03, 0x50
        /*003a*/ 	.short	0x0000


	//----- nvinfo : EIATTR_MAXREG_COUNT
	.align		4
        /*003c*/ 	.byte	0x03, 0x1b
        /*003e*/ 	.short	0x00ff


	//----- nvinfo : EIATTR_MERCURY_ISA_VERSION
	.align		4
        /*0040*/ 	.byte	0x03, 0x5f
        /*0042*/ 	.short	0x0101


	//----- nvinfo : EIATTR_VRC_CTA_INIT_COUNT
	.align		4
        /*0044*/ 	.byte	0x02, 0x4a
	.zero		1
	.zero		1


	//----- nvinfo : EIATTR_EXIT_INSTR_OFFSETS
	.align		4
        /*0048*/ 	.byte	0x04, 0x1c
        /*004a*/ 	.short	(.L_21 - .L_20)


	//   ....[0]....
.L_20:
        /*004c*/ 	.word	0x00000150


	//----- nvinfo : EIATTR_CBANK_PARAM_SIZE
	.align		4
.L_21:
        /*0050*/ 	.byte	0x03, 0x19
        /*0052*/ 	.short	0x0018


	//----- nvinfo : EIATTR_PARAM_CBANK
	.align		4
        /*0054*/ 	.byte	0x04, 0x0a
        /*0056*/ 	.short	(.L_23 - .L_22)
	.align		4
.L_22:
        /*0058*/ 	.word	index@(.nv.constant0._Z16what_is_my_id_2dPjS_S_)
        /*005c*/ 	.short	0x0380
        /*005e*/ 	.short	0x0018


	//----- nvinfo : EIATTR_SW_WAR
	.align		4
.L_23:
        /*0060*/ 	.byte	0x04, 0x36
        /*0062*/ 	.short	(.L_25 - .L_24)
.L_24:
        /*0064*/ 	.word	0x00000008
.L_25:


//--------------------- .nv.info._Z13what_is_my_idPjS_S_S_ --------------------------
	.section	.nv.info._Z13what_is_my_idPjS_S_S_,"",@"SHT_CUDA_INFO"
	.sectionflags	@""
	.align	4


	//----- nvinfo : EIATTR_CUDA_API_VERSION
	.align		4
        /*0000*/ 	.byte	0x04, 0x37
        /*0002*/ 	.short	(.L_27 - .L_26)
.L_26:
        /*0004*/ 	.word	0x00000082


	//----- nvinfo : EIATTR_KPARAM_INFO
	.align		4
.L_27:
        /*0008*/ 	.byte	0x04, 0x17
        /*000a*/ 	.short	(.L_29 - .L_28)
.L_28:
        /*000c*/ 	.word	0x00000000
        /*0010*/ 	.short	0x0003
        /*0012*/ 	.short	0x0018
        /*0014*/ 	.byte	0x00, 0xf5, 0x21, 0x00


	//----- nvinfo : EIATTR_KPARAM_INFO
	.align		4
.L_29:
        /*0018*/ 	.byte	0x04, 0x17
        /*001a*/ 	.short	(.L_31 - .L_30)
.L_30:
        /*001c*/ 	.word	0x00000000
        /*0020*/ 	.short	0x0002
        /*0022*/ 	.short	0x0010
        /*0024*/ 	.byte	0x00, 0xf5, 0x21, 0x00


	//----- nvinfo : EIATTR_KPARAM_INFO
	.align		4
.L_31:
        /*0028*/ 	.byte	0x04, 0x17
        /*002a*/ 	.short	(.L_33 - .L_32)
.L_32:
        /*002c*/ 	.word	0x00000000
        /*0030*/ 	.short	0x0001
        /*0032*/ 	.short	0x0008
        /*0034*/ 	.byte	0x00, 0xf5, 0x21, 0x00


	//----- nvinfo : EIATTR_KPARAM_INFO
	.align		4
.L_33:
        /*0038*/ 	.byte	0x04, 0x17
        /*003a*/ 	.short	(.L_35 - .L_34)
.L_34:
        /*003c*/ 	.word	0x00000000
        /*0040*/ 	.short	0x0000
        /*0042*/ 	.short	0x0000
        /*0044*/ 	.byte	0x00, 0xf5, 0x21, 0x00


	//----- nvinfo : EIATTR_SPARSE_MMA_MASK
	.align		4
.L_35:
        /*0048*/ 	.byte	0x03, 0x50
        /*004a*/ 	.short	0x0000


	//----- nvinfo : EIATTR_MAXREG_COUNT
	.align		4
        /*004c*/ 	.byte	0x03, 0x1b
        /*004e*/ 	.short	0x00ff


	//----- nvinfo : EIATTR_MERCURY_ISA_VERSION
	.align		4
        /*0050*/ 	.byte	0x03, 0x5f
        /*0052*/ 	.short	0x0101


	//----- nvinfo : EIATTR_VRC_CTA_INIT_COUNT
	.align		4
        /*0054*/ 	.byte	0x02, 0x4a
	.zero		1
	.zero		1


	//----- nvinfo : EIATTR_EXIT_INSTR_OFFSETS
	.align		4
        /*0058*/ 	.byte	0x04, 0x1c
        /*005a*/ 	.short	(.L_37 - .L_36)


	//   ....[0]....
.L_36:
        /*005c*/ 	.word	0x00000130


	//----- nvinfo : EIATTR_CBANK_PARAM_SIZE
	.align		4
.L_37:
        /*0060*/ 	.byte	0x03, 0x19
        /*0062*/ 	.short	0x0020


	//----- nvinfo : EIATTR_PARAM_CBANK
	.align		4
        /*0064*/ 	.byte	0x04, 0x0a
        /*0066*/ 	.short	(.L_39 - .L_38)
	.align		4
.L_38:
        /*0068*/ 	.word	index@(.nv.constant0._Z13what_is_my_idPjS_S_S_)
        /*006c*/ 	.short	0x0380
        /*006e*/ 	.short	0x0020


	//----- nvinfo : EIATTR_SW_WAR
	.align		4
.L_39:
        /*0070*/ 	.byte	0x04, 0x36
        /*0072*/ 	.short	(.L_41 - .L_40)
.L_40:
        /*0074*/ 	.word	0x00000008
.L_41:


//--------------------- .nv.callgraph             --------------------------
	.section	.nv.callgraph,"",@"SHT_CUDA_CALLGRAPH"
	.align	4
	.sectionentsize	8
	.align		4
        /*0000*/ 	.word	0x00000000
	.align		4
        /*0004*/ 	.word	0xffffffff
	.align		4
        /*0008*/ 	.word	0x00000000
	.align		4
        /*000c*/ 	.word	0xfffffffe
	.align		4
        /*0010*/ 	.word	0x00000000
	.align		4
        /*0014*/ 	.word	0xfffffffd
	.align		4
        /*0018*/ 	.word	0x00000000
	.align		4
        /*001c*/ 	.word	0xfffffffc


//--------------------- .text._Z16what_is_my_id_2dPjS_S_ --------------------------
	.section	.text._Z16what_is_my_id_2dPjS_S_,"ax",@progbits
	.align	128
        .global         _Z16what_is_my_id_2dPjS_S_
        .type           _Z16what_is_my_id_2dPjS_S_,@function
        .size           _Z16what_is_my_id_2dPjS_S_,(.L_x_2 - _Z16what_is_my_id_2dPjS_S_)
        .other          _Z16what_is_my_id_2dPjS_S_,@"STO_CUDA_ENTRY STV_DEFAULT"
_Z16what_is_my_id_2dPjS_S_:
.text._Z16what_is_my_id_2dPjS_S_:
[----:B------:R-:W-:Y:S01]  /*0000*/  LDC R1, c[0x0][0x37c] ;  /* 0x0000df00ff017b82 */ /* 0x000fe20000000800 */
[----:B------:R-:W0:Y:S01]  /*0010*/  S2R R11, SR_CTAID.Y ;  /* 0x00000000000b7919 */ /* 0x000e220000002600 */
[----:B------:R-:W1:Y:S06]  /*0020*/  LDCU UR6, c[0x0][0x370] ;  /* 0x00006e00ff0677ac */ /* 0x000e6c0008000800 */
[----:B------:R-:W2:Y:S01]  /*0030*/  LDC.64 R2, c[0x0][0x380] ;  /* 0x0000e000ff027b82 */ /* 0x000ea20000000a00 */
[----:B------:R-:W0:Y:S01]  /*0040*/  S2R R0, SR_TID.Y ;  /* 0x0000000000007919 */ /* 0x000e220000002200 */
[----:B------:R-:W3:Y:S01]  /*0050*/  LDCU UR7, c[0x0][0x360] ;  /* 0x00006c00ff0777ac */ /* 0x000ee20008000800 */
[----:B------:R-:W1:Y:S01]  /*0060*/  S2R R13, SR_CTAID.X ;  /* 0x00000000000d7919 */ /* 0x000e620000002500 */
[----:B------:R-:W0:Y:S04]  /*0070*/  LDCU UR8, c[0x0][0x364] ;  /* 0x00006c80ff0877ac */ /* 0x000e280008000800 */
[----:B------:R-:W4:Y:S01]  /*0080*/  LDC.64 R4, c[0x0][0x388] ;  /* 0x0000e200ff047b82 */ /* 0x000f220000000a00 */
[----:B------:R-:W3:Y:S01]  /*0090*/  S2R R9, SR_TID.X ;  /* 0x0000000000097919 */ /* 0x000ee20000002100 */
[----:B------:R-:W5:Y:S06]  /*00a0*/  LDCU.64 UR4, c[0x0][0x358] ;  /* 0x00006b00ff0477ac */ /* 0x000f6c0008000a00 */
[----:B------:R-:W5:Y:S01]  /*00b0*/  LDC.64 R6, c[0x0][0x390] ;  /* 0x0000e400ff067b82 */ /* 0x000f620000000a00 */
[----:B0-----:R-:W-:-:S04]  /*00c0*/  IMAD R0, R11, UR8, R0 ;  /* 0x000000080b007c24 */ /* 0x001fc8000f8e0200 */
[----:B-1----:R-:W-:-:S04]  /*00d0*/  IMAD R0, R0, UR6, R13 ;  /* 0x0000000600007c24 */ /* 0x002fc8000f8e020d */
[----:B---3--:R-:W-:-:S04]  /*00e0*/  IMAD R9, R0, UR7, R9 ;  /* 0x0000000700097c24 */ /* 0x008fc8000f8e0209 */
[----:B--2---:R-:W-:-:S04]  /*00f0*/  IMAD.WIDE.U32 R2, R9, 0x4, R2 ;  /* 0x0000000409027825 */ /* 0x004fc800078e0002 */
[C---:B----4-:R-:W-:Y:S01]  /*0100*/  IMAD.WIDE.U32 R4, R9.reuse, 0x4, R4 ;  /* 0x0000000409047825 */ /* 0x050fe200078e0004 */
[----:B-----5:R-:W-:Y:S03]  /*0110*/  STG.E desc[UR4][R2.64], R13 ;  /* 0x0000000d02007986 */ /* 0x020fe6000c101904 */
[----:B------:R-:W-:Y:S01]  /*0120*/  IMAD.WIDE.U32 R6, R9, 0x4, R6 ;  /* 0x0000000409067825 */ /* 0x000fe200078e0006 */
[----:B------:R-:W-:Y:S04]  /*0130*/  STG.E desc[UR4][R4.64], R11 ;  /* 0x0000000b04007986 */ /* 0x000fe8000c101904 */
[----:B------:R-:W-:Y:S01]  /*0140*/  STG.E desc[UR4][R6.64], R9 ;  /* 0x0000000906007986 */ /* 0x000fe2000c101904 */
[----:B------:R-:W-:Y:S05]  /*0150*/  EXIT ;  /* 0x000000000000794d */ /* 0x000fea0003800000 */
.L_x_0:
[----:B------:R-:W-:-:S00]  /*0160*/  BRA `(.L_x_0) ;  /* 0xfffffffc00fc7947 */ /* 0x000fc0000383ffff */
[----:B------:R-:W-:-:S00]  /*0170*/  NOP ;  /* 0x0000000000007918 */ /* 0x000fc00000000000 */
        /* <DEDUP_REMOVED lines=8> */
.L_x_2:


//--------------------- .text._Z13what_is_my_idPjS_S_S_ --------------------------
	.section	.text._Z13what_is_my_idPjS_S_S_,"ax",@progbits
	.align	128
        .global         _Z13what_is_my_idPjS_S_S_
        .type           _Z13what_is_my_idPjS_S_S_,@function
        .size           _Z13what_is_my_idPjS_S_S_,(.L_x_3 - _Z13what_is_my_idPjS_S_S_)
        .other          _Z13what_is_my_idPjS_S_S_,@"STO_CUDA_ENTRY STV_DEFAULT"
_Z13what_is_my_idPjS_S_S_:
.text._Z13what_is_my_idPjS_S_S_:
[----:B------:R-:W-:Y:S01]  /*0000*/  LDC R1, c[0x0][0x37c] ;  /* 0x0000df00ff017b82 */ /* 0x000fe20000000800 */
[----:B------:R-:W0:Y:S07]  /*0010*/  S2R R15, SR_CTAID.X ;  /* 0x00000000000f7919 */ /* 0x000e2e0000002500 */
[----:B------:R-:W1:Y:S01]  /*0020*/  LDC.64 R2, c[0x0][0x380] ;  /* 0x0000e000ff027b82 */ /* 0x000e620000000a00 */
[----:B------:R-:W0:Y:S01]  /*0030*/  LDCU UR6, c[0x0][0x360] ;  /* 0x00006c00ff0677ac */ /* 0x000e220008000800 */
[----:B------:R-:W0:Y:S01]  /*0040*/  S2R R0, SR_TID.X ;  /* 0x0000000000007919 */ /* 0x000e220000002100 */
[----:B------:R-:W2:Y:S05]  /*0050*/  LDCU.64 UR4, c[0x0][0x358] ;  /* 0x00006b00ff0477ac */ /* 0x000eaa0008000a00 */
[----:B------:R-:W3:Y:S08]  /*0060*/  LDC.64 R4, c[0x0][0x388] ;  /* 0x0000e200ff047b82 */ /* 0x000ef00000000a00 */
[----:B------:R-:W4:Y:S08]  /*0070*/  LDC.64 R6, c[0x0][0x390] ;  /* 0x0000e400ff067b82 */ /* 0x000f300000000a00 */
[----:B------:R-:W5:Y:S01]  /*0080*/  LDC.64 R8, c[0x0][0x398] ;  /* 0x0000e600ff087b82 */ /* 0x000f620000000a00 */
[--C-:B0-----:R-:W-:Y:S01]  /*0090*/  IMAD R11, R15, UR6, R0.reuse ;  /* 0x000000060f0b7c24 */ /* 0x101fe2000f8e0200 */
[----:B------:R-:W-:-:S03]  /*00a0*/  SHF.R.U32.HI R13, RZ, 0x5, R0 ;  /* 0x00000005ff0d7819 */ /* 0x000fc60000011600 */
[----:B-1----:R-:W-:-:S04]  /*00b0*/  IMAD.WIDE.U32 R2, R11, 0x4, R2 ;  /* 0x000000040b027825 */ /* 0x002fc800078e0002 */
[C---:B---3--:R-:W-:Y:S01]  /*00c0*/  IMAD.WIDE.U32 R4, R11.reuse, 0x4, R4 ;  /* 0x000000040b047825 */ /* 0x048fe200078e0004 */
[----:B--2---:R-:W-:Y:S03]  /*00d0*/  STG.E desc[UR4][R2.64], R15 ;  /* 0x0000000f02007986 */ /* 0x004fe6000c101904 */
[C---:B----4-:R-:W-:Y:S01]  /*00e0*/  IMAD.WIDE.U32 R6, R11.reuse, 0x4, R6 ;  /* 0x000000040b067825 */ /* 0x050fe200078e0006 */
[----:B------:R-:W-:Y:S03]  /*00f0*/  STG.E desc[UR4][R4.64], R0 ;  /* 0x0000000004007986 */ /* 0x000fe6000c101904 */
[----:B-----5:R-:W-:Y:S01]  /*0100*/  IMAD.WIDE.U32 R8, R11, 0x4, R8 ;  /* 0x000000040b087825 */ /* 0x020fe200078e0008 */
[----:B------:R-:W-:Y:S04]  /*0110*/  STG.E desc[UR4][R6.64], R13 ;  /* 0x0000000d06007986 */ /* 0x000fe8000c101904 */
[----:B------:R-:W-:Y:S01]  /*0120*/  STG.E desc[UR4][R8.64], R11 ;  /* 0x0000000b08007986 */ /* 0x000fe2000c101904 */
[----:B------:R-:W-:Y:S05]  /*0130*/  EXIT ;  /* 0x000000000000794d */ /* 0x000fea0003800000 */
.L_x_1:
        /* <DEDUP_REMOVED lines=12> */
.L_x_3:


//--------------------- .nv.shared.reserved.0     --------------------------
	.section	.nv.shared.reserved.0,"aw",@nobits
	.weak		__nv_reservedSMEM_offset_0_alias
	.size		__nv_reservedSMEM_offset_0_alias, 0, 64
	.other		__nv_reservedSMEM_offset_0_alias,@"STO_CUDA_RESERVED_SHARED STV_DEFAULT"
__nv_reservedSMEM_offset_0_alias:
	.zero		0
	.zero		64


//--------------------- .nv.constant0._Z16what_is_my_id_2dPjS_S_ --------------------------
	.section	.nv.constant0._Z16what_is_my_id_2dPjS_S_,"a",@progbits
	.sectionflags	@""
	.align	4
.nv.constant0._Z16what_is_my_id_2dPjS_S_:
	.zero		920


//--------------------- .nv.constant0._Z13what_is_my_idPjS_S_S_ --------------------------
	.section	.nv.constant0._Z13what_is_my_idPjS_S_S_,"a",@progbits
	.sectionflags	@""
	.align	4
.nv.constant0._Z13what_is_my_idPjS_S_S_:
	.zero		928


//--------------------- SYMBOLS --------------------------

	.type		.nv.reservedSmem.offset0,@object
	.size		.nv.reservedSmem.offset0,0x4
